//
// Generated by NVIDIA NVVM Compiler
//
// Compiler Build ID: CL-36424714
// Cuda compilation tools, release 13.0, V13.0.88
// Based on NVVM 20.0.0
//

.version 9.0
.target sm_100
.address_size 64

	// .globl	_Z5piAddPffii
.extern .shared .align 16 .b8 histo_private[];

.visible .entry _Z5piAddPffii(
	.param .u64 .ptr .align 1 _Z5piAddPffii_param_0,
	.param .f32 _Z5piAddPffii_param_1,
	.param .u32 _Z5piAddPffii_param_2,
	.param .u32 _Z5piAddPffii_param_3
)
{
	.reg .pred 	%p<9>;
	.reg .b32 	%r<50>;
	.reg .b32 	%f<26>;
	.reg .b64 	%rd<5>;
	.reg .b64 	%fd<34>;

	ld.param.u64 	%rd1, [_Z5piAddPffii_param_0];
	ld.param.f32 	%f1, [_Z5piAddPffii_param_1];
	ld.param.u32 	%r22, [_Z5piAddPffii_param_2];
	mov.u32 	%r1, %tid.x;
	shl.b32 	%r23, %r1, 2;
	mov.u32 	%r24, histo_private;
	add.s32 	%r2, %r24, %r23;
	mov.b32 	%r25, 0;
	st.shared.u32 	[%r2], %r25;
	bar.sync 	0;
	mov.u32 	%r3, %ctaid.x;
	mov.u32 	%r4, %ntid.x;
	mad.lo.s32 	%r26, %r3, %r4, %r1;
	mul.lo.s32 	%r46, %r22, %r26;
	add.s32 	%r48, %r46, 1;
	add.s32 	%r7, %r46, %r22;
	setp.ge.u32 	%p1, %r48, %r7;
	@%p1 bra 	$L__BB0_6;
	cvt.f64.f32 	%fd1, %f1;
	add.s32 	%r8, %r22, 3;
	and.b32  	%r27, %r22, 3;
	setp.eq.s32 	%p2, %r27, 1;
	@%p2 bra 	$L__BB0_5;
	and.b32  	%r28, %r8, 3;
	neg.s32 	%r45, %r28;
$L__BB0_3:
	.pragma "nounroll";
	add.s32 	%r46, %r46, 1;
	cvt.rn.f64.u32 	%fd2, %r46;
	add.f64 	%fd3, %fd2, 0dBFE0000000000000;
	mul.f64 	%fd4, %fd3, %fd1;
	cvt.rn.f32.f64 	%f2, %fd4;
	mul.f32 	%f3, %f2, %f2;
	cvt.f64.f32 	%fd5, %f3;
	add.f64 	%fd6, %fd5, 0d3FF0000000000000;
	mov.f64 	%fd7, 0d4010000000000000;
	div.rn.f64 	%fd8, %fd7, %fd6;
	cvt.rn.f32.f64 	%f4, %fd8;
	atom.shared.add.f32 	%f5, [%r2], %f4;
	bar.sync 	0;
	add.s32 	%r45, %r45, 1;
	setp.ne.s32 	%p3, %r45, 0;
	@%p3 bra 	$L__BB0_3;
	add.s32 	%r48, %r46, 1;
$L__BB0_5:
	add.s32 	%r29, %r22, -2;
	setp.lt.u32 	%p4, %r29, 3;
	@%p4 bra 	$L__BB0_6;
	bra.uni 	$L__BB0_13;
$L__BB0_6:
	shl.b32 	%r34, %r1, 1;
	add.s32 	%r16, %r34, 2;
	mov.b32 	%r49, 1;
$L__BB0_7:
	mul.lo.s32 	%r20, %r16, %r49;
	add.s32 	%r35, %r20, -1;
	setp.ge.u32 	%p6, %r35, %r4;
	@%p6 bra 	$L__BB0_9;
	sub.s32 	%r36, %r20, %r49;
	shl.b32 	%r37, %r36, 2;
	add.s32 	%r39, %r24, %r37;
	ld.shared.f32 	%f22, [%r39+-4];
	shl.b32 	%r40, %r49, 2;
	add.s32 	%r41, %r39, %r40;
	ld.shared.f32 	%f23, [%r41+-4];
	add.f32 	%f24, %f22, %f23;
	st.shared.f32 	[%r41+-4], %f24;
$L__BB0_9:
	bar.sync 	0;
	shl.b32 	%r49, %r49, 1;
	setp.le.u32 	%p7, %r49, %r4;
	@%p7 bra 	$L__BB0_7;
	setp.ne.s32 	%p8, %r1, 0;
	@%p8 bra 	$L__BB0_12;
	shl.b32 	%r42, %r4, 2;
	add.s32 	%r44, %r24, %r42;
	ld.shared.f32 	%f25, [%r44+-4];
	cvta.to.global.u64 	%rd2, %rd1;
	mul.wide.u32 	%rd3, %r3, 4;
	add.s64 	%rd4, %rd2, %rd3;
	st.global.f32 	[%rd4], %f25;
$L__BB0_12:
	ret;
$L__BB0_13:
	cvt.rn.f64.u32 	%fd9, %r48;
	add.f64 	%fd10, %fd9, 0dBFE0000000000000;
	mul.f64 	%fd11, %fd10, %fd1;
	cvt.rn.f32.f64 	%f6, %fd11;
	mul.f32 	%f7, %f6, %f6;
	cvt.f64.f32 	%fd12, %f7;
	add.f64 	%fd13, %fd12, 0d3FF0000000000000;
	mov.f64 	%fd14, 0d4010000000000000;
	div.rn.f64 	%fd15, %fd14, %fd13;
	cvt.rn.f32.f64 	%f8, %fd15;
	atom.shared.add.f32 	%f9, [%r2], %f8;
	bar.sync 	0;
	add.s32 	%r30, %r48, 1;
	cvt.rn.f64.u32 	%fd16, %r30;
	add.f64 	%fd17, %fd16, 0dBFE0000000000000;
	mul.f64 	%fd18, %fd17, %fd1;
	cvt.rn.f32.f64 	%f10, %fd18;
	mul.f32 	%f11, %f10, %f10;
	cvt.f64.f32 	%fd19, %f11;
	add.f64 	%fd20, %fd19, 0d3FF0000000000000;
	div.rn.f64 	%fd21, %fd14, %fd20;
	cvt.rn.f32.f64 	%f12, %fd21;
	atom.shared.add.f32 	%f13, [%r2], %f12;
	bar.sync 	0;
	add.s32 	%r31, %r48, 2;
	cvt.rn.f64.u32 	%fd22, %r31;
	add.f64 	%fd23, %fd22, 0dBFE0000000000000;
	mul.f64 	%fd24, %fd23, %fd1;
	cvt.rn.f32.f64 	%f14, %fd24;
	mul.f32 	%f15, %f14, %f14;
	cvt.f64.f32 	%fd25, %f15;
	add.f64 	%fd26, %fd25, 0d3FF0000000000000;
	div.rn.f64 	%fd27, %fd14, %fd26;
	cvt.rn.f32.f64 	%f16, %fd27;
	atom.shared.add.f32 	%f17, [%r2], %f16;
	bar.sync 	0;
	add.s32 	%r32, %r48, 3;
	cvt.rn.f64.u32 	%fd28, %r32;
	add.f64 	%fd29, %fd28, 0dBFE0000000000000;
	mul.f64 	%fd30, %fd29, %fd1;
	cvt.rn.f32.f64 	%f18, %fd30;
	mul.f32 	%f19, %f18, %f18;
	cvt.f64.f32 	%fd31, %f19;
	add.f64 	%fd32, %fd31, 0d3FF0000000000000;
	div.rn.f64 	%fd33, %fd14, %fd32;
	cvt.rn.f32.f64 	%f20, %fd33;
	atom.shared.add.f32 	%f21, [%r2], %f20;
	bar.sync 	0;
	add.s32 	%r48, %r48, 4;
	setp.eq.s32 	%p5, %r48, %r7;
	@%p5 bra 	$L__BB0_6;
	bra.uni 	$L__BB0_13;

}


// ===== COMPILED SASS (sm_100) =====

	.target	sm_100

	.elftype	@"ET_EXEC"


//--------------------- .note.nv.tkinfo           --------------------------
	.section	.note.nv.tkinfo,"",@"SHT_NOTE"
	.sectionflags	@"SHF_NOTE_NV_TKINFO"
	.tkinfo
        /*0018*/ 	.word	0x00000002
        /*0030*/ 	.string	""
        /*0030*/ 	.string	"ptxas"
        /*0030*/ 	.string	"Cuda compilation tools, release 13.0, V13.0.88"
        /*0030*/ 	.string	"Build cuda_13.0.r13.0/compiler.36424714_0"
        /*0030*/ 	.string	"-arch sm_100 -m 64 "



//--------------------- .note.nv.cuinfo           --------------------------
	.section	.note.nv.cuinfo,"",@"SHT_NOTE"
	.sectionflags	@"SHF_NOTE_NV_CUINFO"
        /*0018*/ 	.short	0x0002
        /*001a*/ 	.short	0x0064
        /*001c*/ 	.short	0x0082
	.zero		2


//--------------------- .nv.info                  --------------------------
	.section	.nv.info,"",@"SHT_CUDA_INFO"
	.align	4


	//----- nvinfo : EIATTR_REGCOUNT
	.align		4
        /*0000*/ 	.byte	0x04, 0x2f
        /*0002*/ 	.short	(.L_1 - .L_0)
	.align		4
.L_0:
        /*0004*/ 	.word	index@(_Z5piAddPffii)
        /*0008*/ 	.word	0x0000001e


	//----- nvinfo : EIATTR_FRAME_SIZE
	.align		4
.L_1:
        /*000c*/ 	.byte	0x04, 0x11
        /*000e*/ 	.short	(.L_3 - .L_2)
	.align		4
.L_2:
        /*0010*/ 	.word	index@($__internal_0_$__cuda_sm20_div_rn_f64_full)
        /*0014*/ 	.word	0x00000000


	//----- nvinfo : EIATTR_FRAME_SIZE
	.align		4
.L_3:
        /*0018*/ 	.byte	0x04, 0x11
        /*001a*/ 	.short	(.L_5 - .L_4)
	.align		4
.L_4:
        /*001c*/ 	.word	index@(_Z5piAddPffii)
        /*0020*/ 	.word	0x00000000


	//----- nvinfo : EIATTR_MIN_STACK_SIZE
	.align		4
.L_5:
        /*0024*/ 	.byte	0x04, 0x12
        /*0026*/ 	.short	(.L_7 - .L_6)
	.align		4
.L_6:
        /*0028*/ 	.word	index@(_Z5piAddPffii)
        /*002c*/ 	.word	0x00000000
.L_7:


//--------------------- .nv.compat                --------------------------
	.section	.nv.compat,"",@"SHT_CUDA_COMPAT_INFO"
	.align	4
        /*0000*/ 	.byte	0x02, 0x09, 0x00, 0x00, 0x02, 0x02, 0x01, 0x00, 0x02, 0x05, 0x05, 0x00, 0x03, 0x07, 0x01, 0x01
        /*0010*/ 	.byte	0x02, 0x03, 0x00, 0x00, 0x02, 0x06, 0x01, 0x00, 0x04, 0x0b, 0x08, 0x00, 0x01, 0x00, 0x00, 0x00
        /*0020*/ 	.byte	0x00, 0x00, 0x00, 0x00


//--------------------- .nv.info._Z5piAddPffii    --------------------------
	.section	.nv.info._Z5piAddPffii,"",@"SHT_CUDA_INFO"
	.sectionflags	@""
	.align	4


	//----- nvinfo : EIATTR_CUDA_API_VERSION
	.align		4
        /*0000*/ 	.byte	0x04, 0x37
        /*0002*/ 	.short	(.L_9 - .L_8)
.L_8:
        /*0004*/ 	.word	0x00000082


	//----- nvinfo : EIATTR_KPARAM_INFO
	.align		4
.L_9:
        /*0008*/ 	.byte	0x04, 0x17
        /*000a*/ 	.short	(.L_11 - .L_10)
.L_10:
        /*000c*/ 	.word	0x00000000
        /*0010*/ 	.short	0x0003
        /*0012*/ 	.short	0x0010
        /*0014*/ 	.byte	0x00, 0xf0, 0x11, 0x00


	//----- nvinfo : EIATTR_KPARAM_INFO
	.align		4
.L_11:
        /*0018*/ 	.byte	0x04, 0x17
        /*001a*/ 	.short	(.L_13 - .L_12)
.L_12:
        /*001c*/ 	.word	0x00000000
        /*0020*/ 	.short	0x0002
        /*0022*/ 	.short	0x000c
        /*0024*/ 	.byte	0x00, 0xf0, 0x11, 0x00


	//----- nvinfo : EIATTR_KPARAM_INFO
	.align		4
.L_13:
        /*0028*/ 	.byte	0x04, 0x17
        /*002a*/ 	.short	(.L_15 - .L_14)
.L_14:
        /*002c*/ 	.word	0x00000000
        /*0030*/ 	.short	0x0001
        /*0032*/ 	.short	0x0008
        /*0034*/ 	.byte	0x00, 0xf0, 0x11, 0x00


	//----- nvinfo : EIATTR_KPARAM_INFO
	.align		4
.L_15:
        /*0038*/ 	.byte	0x04, 0x17
        /*003a*/ 	.short	(.L_17 - .L_16)
.L_16:
        /*003c*/ 	.word	0x00000000
        /*0040*/ 	.short	0x0000
        /*0042*/ 	.short	0x0000
        /*0044*/ 	.byte	0x00, 0xf5, 0x21, 0x00


	//----- nvinfo : EIATTR_SPARSE_MMA_MASK
	.align		4
.L_17:
        /*0048*/ 	.byte	0x03, 0x50
        /*004a*/ 	.short	0x0000


	//----- nvinfo : EIATTR_MAXREG_COUNT
	.align		4
        /*004c*/ 	.byte	0x03, 0x1b
        /*004e*/ 	.short	0x00ff


	//----- nvinfo : EIATTR_NUM_BARRIERS
	.align		4
        /*0050*/ 	.byte	0x02, 0x4c
        /*0052*/ 	.byte	0x01
	.zero		1


	//----- nvinfo : EIATTR_MERCURY_ISA_VERSION
	.align		4
        /*0054*/ 	.byte	0x03, 0x5f
        /*0056*/ 	.short	0x0101


	//----- nvinfo : EIATTR_VRC_CTA_INIT_COUNT
	.align		4
        /*0058*/ 	.byte	0x02, 0x4a
	.zero		1
	.zero		1


	//----- nvinfo : EIATTR_EXIT_INSTR_OFFSETS
	.align		4
        /*005c*/ 	.byte	0x04, 0x1c
        /*005e*/ 	.short	(.L_19 - .L_18)


	//   ....[0]....
.L_18:
        /*0060*/ 	.word	0x00000f60


	//   ....[1]....
        /*0064*/ 	.word	0x00000fd0


	//----- nvinfo : EIATTR_CRS_STACK_SIZE
	.align		4
.L_19:
        /*0068*/ 	.byte	0x04, 0x1e
        /*006a*/ 	.short	(.L_21 - .L_20)
.L_20:
        /*006c*/ 	.word	0x00000000


	//----- nvinfo : EIATTR_CBANK_PARAM_SIZE
	.align		4
.L_21:
        /*0070*/ 	.byte	0x03, 0x19
        /*0072*/ 	.short	0x0014


	//----- nvinfo : EIATTR_PARAM_CBANK
	.align		4
        /*0074*/ 	.byte	0x04, 0x0a
        /*0076*/ 	.short	(.L_23 - .L_22)
	.align		4
.L_22:
        /*0078*/ 	.word	index@(.nv.constant0._Z5piAddPffii)
        /*007c*/ 	.short	0x0380
        /*007e*/ 	.short	0x0014


	//----- nvinfo : EIATTR_SW_WAR
	.align		4
.L_23:
        /*0080*/ 	.byte	0x04, 0x36
        /*0082*/ 	.short	(.L_25 - .L_24)
.L_24:
        /*0084*/ 	.word	0x00000008
.L_25:


//--------------------- .nv.callgraph             --------------------------
	.section	.nv.callgraph,"",@"SHT_CUDA_CALLGRAPH"
	.align	4
	.sectionentsize	8
	.align		4
        /*0000*/ 	.word	0x00000000
	.align		4
        /*0004*/ 	.word	0xffffffff
	.align		4
        /*0008*/ 	.word	0x00000000
	.align		4
        /*000c*/ 	.word	0xfffffffe
	.align		4
        /*0010*/ 	.word	0x00000000
	.align		4
        /*0014*/ 	.word	0xfffffffd
	.align		4
        /*0018*/ 	.word	0x00000000
	.align		4
        /*001c*/ 	.word	0xfffffffc


//--------------------- .text._Z5piAddPffii       --------------------------
	.section	.text._Z5piAddPffii,"ax",@progbits
	.align	128
        .global         _Z5piAddPffii
        .type           _Z5piAddPffii,@function
        .size           _Z5piAddPffii,(.L_x_32 - _Z5piAddPffii)
        .other          _Z5piAddPffii,@"STO_CUDA_ENTRY STV_DEFAULT"
_Z5piAddPffii:
.text._Z5piAddPffii:
[----:B------:R-:W-:Y:S01]  /*0000*/  LDC R1, c[0x0][0x37c] ;  /* 0x0000df00ff017b82 */ /* 0x000fe20000000800 */
[----:B------:R-:W0:Y:S01]  /*0010*/  S2R R4, SR_TID.X ;  /* 0x0000000000047919 */ /* 0x000e220000002100 */
[----:B------:R-:W1:Y:S06]  /*0020*/  LDCU UR6, c[0x0][0x360] ;  /* 0x00006c00ff0677ac */ /* 0x000e6c0008000800 */
[----:B------:R-:W2:Y:S01]  /*0030*/  S2UR UR5, SR_CgaCtaId ;  /* 0x00000000000579c3 */ /* 0x000ea20000008800 */
[----:B------:R-:W-:Y:S01]  /*0040*/  BSSY B0, `(.L_x_0) ;  /* 0x00000df000007945 */ /* 0x000fe20003800000 */
[----:B------:R-:W1:Y:S01]  /*0050*/  S2R R3, SR_CTAID.X ;  /* 0x0000000000037919 */ /* 0x000e620000002500 */
[----:B------:R-:W3:Y:S01]  /*0060*/  LDCU UR7, c[0x0][0x38c] ;  /* 0x00007180ff0777ac */ /* 0x000ee20008000800 */
[----:B------:R-:W-:-:S02]  /*0070*/  UMOV UR4, 0x400 ;  /* 0x0000040000047882 */ /* 0x000fc40000000000 */
[----:B--2---:R-:W-:-:S06]  /*0080*/  ULEA UR4, UR5, UR4, 0x18 ;  /* 0x0000000405047291 */ /* 0x004fcc000f8ec0ff */
[----:B0-----:R-:W-:Y:S01]  /*0090*/  LEA R2, R4, UR4, 0x2 ;  /* 0x0000000404027c11 */ /* 0x001fe2000f8e10ff */
[----:B-1----:R-:W-:-:S04]  /*00a0*/  IMAD R0, R3, UR6, R4 ;  /* 0x0000000603007c24 */ /* 0x002fc8000f8e0204 */
[----:B------:R0:W-:Y:S01]  /*00b0*/  STS [R2], RZ ;  /* 0x000000ff02007388 */ /* 0x0001e20000000800 */
[----:B---3--:R-:W-:-:S04]  /*00c0*/  IMAD R5, R0, UR7, RZ ;  /* 0x0000000700057c24 */ /* 0x008fc8000f8e02ff */
[C---:B------:R-:W-:Y:S02]  /*00d0*/  VIADD R27, R5.reuse, 0x1 ;  /* 0x00000001051b7836 */ /* 0x040fe40000000000 */
[----:B------:R-:W-:Y:S01]  /*00e0*/  VIADD R0, R5, UR7 ;  /* 0x0000000705007c36 */ /* 0x000fe20008000000 */
[----:B------:R-:W-:Y:S04]  /*00f0*/  BAR.SYNC.DEFER_BLOCKING 0x0 ;  /* 0x0000000000007b1d */ /* 0x000fe80000010000 */
[----:B------:R-:W-:-:S13]  /*0100*/  ISETP.GE.U32.AND P0, PT, R27, R0, PT ;  /* 0x000000001b00720c */ /* 0x000fda0003f06070 */
[----:B0-----:R-:W-:Y:S05]  /*0110*/  @P0 BRA `(.L_x_1) ;  /* 0x0000000c00440947 */ /* 0x001fea0003800000 */
[----:B------:R-:W0:Y:S01]  /*0120*/  LDCU UR8, c[0x0][0x388] ;  /* 0x00007100ff0877ac */ /* 0x000e220008000800 */
[----:B------:R-:W-:Y:S02]  /*0130*/  IMAD.MOV.U32 R8, RZ, RZ, RZ ;  /* 0x000000ffff087224 */ /* 0x000fe400078e00ff */
[----:B------:R-:W-:Y:S01]  /*0140*/  IMAD.MOV.U32 R9, RZ, RZ, 0x40100000 ;  /* 0x40100000ff097424 */ /* 0x000fe200078e00ff */
[----:B------:R-:W-:-:S04]  /*0150*/  ULOP3.LUT UR5, UR7, 0x3, URZ, 0xc0, !UPT ;  /* 0x0000000307057892 */ /* 0x000fc8000f8ec0ff */
[----:B------:R-:W-:Y:S01]  /*0160*/  UISETP.NE.AND UP0, UPT, UR5, 0x1, UPT ;  /* 0x000000010500788c */ /* 0x000fe2000bf05270 */
[----:B0-----:R-:W0:Y:S08]  /*0170*/  F2F.F64.F32 R10, UR8 ;  /* 0x00000008000a7d10 */ /* 0x001e300008201800 */
[----:B------:R-:W-:Y:S05]  /*0180*/  BRA.U !UP0, `(.L_x_2) ;  /* 0x0000000108b87547 */ /* 0x000fea000b800000 */
[----:B------:R-:W-:Y:S01]  /*0190*/  UIADD3 UR5, UPT, UPT, UR7, 0x3, URZ ;  /* 0x0000000307057890 */ /* 0x000fe2000fffe0ff */
[----:B------:R-:W-:-:S03]  /*01a0*/  MOV R27, R5 ;  /* 0x00000005001b7202 */ /* 0x000fc60000000f00 */
[----:B------:R-:W-:-:S04]  /*01b0*/  ULOP3.LUT UR5, UR5, 0x3, URZ, 0xc0, !UPT ;  /* 0x0000000305057892 */ /* 0x000fc8000f8ec0ff */
[----:B------:R-:W-:-:S06]  /*01c0*/  UIADD3 UR5, UPT, UPT, -UR5, URZ, URZ ;  /* 0x000000ff05057290 */ /* 0x000fcc000fffe1ff */
[----:B------:R-:W-:-:S07]  /*01d0*/  IMAD.U32 R26, RZ, RZ, UR5 ;  /* 0x00000005ff1a7e24 */ /* 0x000fce000f8e00ff */
.L_x_6:
[----:B------:R-:W-:Y:S01]  /*01e0*/  VIADD R27, R27, 0x1 ;  /* 0x000000011b1b7836 */ /* 0x000fe20000000000 */
[----:B------:R-:W-:Y:S05]  /*01f0*/  YIELD ;  /* 0x0000000000007946 */ /* 0x000fea0003800000 */
[----:B------:R-:W1:Y:S01]  /*0200*/  I2F.F64.U32 R6, R27 ;  /* 0x0000001b00067312 */ /* 0x000e620000201800 */
[----:B------:R-:W-:Y:S01]  /*0210*/  IMAD.MOV.U32 R14, RZ, RZ, 0x1 ;  /* 0x00000001ff0e7424 */ /* 0x000fe200078e00ff */
[----:B------:R-:W-:Y:S01]  /*0220*/  BSSY.RECONVERGENT B1, `(.L_x_3) ;  /* 0x000001b000017945 */ /* 0x000fe20003800200 */
[----:B------:R-:W-:-:S05]  /*0230*/  VIADD R26, R26, 0x1 ;  /* 0x000000011a1a7836 */ /* 0x000fca0000000000 */
[----:B------:R-:W-:Y:S01]  /*0240*/  ISETP.NE.AND P1, PT, R26, RZ, PT ;  /* 0x000000ff1a00720c */ /* 0x000fe20003f25270 */
[----:B-1----:R-:W-:-:S08]  /*0250*/  DADD R6, R6, -0.5 ;  /* 0xbfe0000006067429 */ /* 0x002fd00000000000 */
[----:B0-----:R-:W-:-:S10]  /*0260*/  DMUL R6, R10, R6 ;  /* 0x000000060a067228 */ /* 0x001fd40000000000 */
[----:B------:R-:W0:Y:S02]  /*0270*/  F2F.F32.F64 R6, R6 ;  /* 0x0000000600067310 */ /* 0x000e240000301000 */
[----:B0-----:R-:W-:-:S06]  /*0280*/  FMUL R5, R6, R6 ;  /* 0x0000000606057220 */ /* 0x001fcc0000400000 */
[----:B------:R-:W0:Y:S02]  /*0290*/  F2F.F64.F32 R12, R5 ;  /* 0x00000005000c7310 */ /* 0x000e240000201800 */
[----:B0-----:R-:W-:-:S06]  /*02a0*/  DADD R12, R12, 1 ;  /* 0x3ff000000c0c7429 */ /* 0x001fcc0000000000 */
[----:B------:R-:W0:Y:S02]  /*02b0*/  MUFU.RCP64H R15, R13 ;  /* 0x0000000d000f7308 */ /* 0x000e240000001800 */
[----:B0-----:R-:W-:-:S08]  /*02c0*/  DFMA R16, -R12, R14, 1 ;  /* 0x3ff000000c10742b */ /* 0x001fd0000000010e */
[----:B------:R-:W-:-:S08]  /*02d0*/  DFMA R16, R16, R16, R16 ;  /* 0x000000101010722b */ /* 0x000fd00000000010 */
[----:B------:R-:W-:-:S08]  /*02e0*/  DFMA R16, R14, R16, R14 ;  /* 0x000000100e10722b */ /* 0x000fd0000000000e */
[----:B------:R-:W-:-:S08]  /*02f0*/  DFMA R14, -R12, R16, 1 ;  /* 0x3ff000000c0e742b */ /* 0x000fd00000000110 */
[----:B------:R-:W-:-:S08]  /*0300*/  DFMA R14, R16, R14, R16 ;  /* 0x0000000e100e722b */ /* 0x000fd00000000010 */
[----:B------:R-:W-:-:S08]  /*0310*/  DMUL R6, R14, 4 ;  /* 0x401000000e067828 */ /* 0x000fd00000000000 */
[----:B------:R-:W-:-:S08]  /*0320*/  DFMA R16, -R12, R6, 4 ;  /* 0x401000000c10742b */ /* 0x000fd00000000106 */
[----:B------:R-:W-:-:S10]  /*0330*/  DFMA R6, R14, R16, R6 ;  /* 0x000000100e06722b */ /* 0x000fd40000000006 */
[----:B------:R-:W-:-:S05]  /*0340*/  FFMA R5, RZ, R13, R7 ;  /* 0x0000000dff057223 */ /* 0x000fca0000000007 */
[----:B------:R-:W-:-:S13]  /*0350*/  FSETP.GT.AND P0, PT, |R5|, 1.469367938527859385e-39, PT ;  /* 0x001000000500780b */ /* 0x000fda0003f04200 */
[----:B------:R-:W-:Y:S05]  /*0360*/  @P0 BRA `(.L_x_4) ;  /* 0x0000000000180947 */ /* 0x000fea0003800000 */
[----:B------:R-:W-:Y:S01]  /*0370*/  MOV R14, R12 ;  /* 0x0000000c000e7202 */ /* 0x000fe20000000f00 */
[----:B------:R-:W-:Y:S01]  /*0380*/  IMAD.MOV.U32 R15, RZ, RZ, R13 ;  /* 0x000000ffff0f7224 */ /* 0x000fe200078e000d */
[----:B------:R-:W-:-:S07]  /*0390*/  MOV R6, 0x3b0 ;  /* 0x000003b000067802 */ /* 0x000fce0000000f00 */
[----:B------:R-:W-:Y:S05]  /*03a0*/  CALL.REL.NOINC `($__internal_0_$__cuda_sm20_div_rn_f64_full) ;  /* 0x0000000c000c7944 */ /* 0x000fea0003c00000 */
[----:B------:R-:W-:Y:S02]  /*03b0*/  IMAD.MOV.U32 R6, RZ, RZ, R18 ;  /* 0x000000ffff067224 */ /* 0x000fe400078e0012 */
[----:B------:R-:W-:-:S07]  /*03c0*/  IMAD.MOV.U32 R7, RZ, RZ, R19 ;  /* 0x000000ffff077224 */ /* 0x000fce00078e0013 */
.L_x_4:
[----:B------:R-:W-:Y:S05]  /*03d0*/  BSYNC.RECONVERGENT B1 ;  /* 0x0000000000017941 */ /* 0x000fea0003800200 */
.L_x_3:
[----:B------:R0:W1:Y:S02]  /*03e0*/  F2F.F32.F64 R5, R6 ;  /* 0x0000000600057310 */ /* 0x0000640000301000 */
.L_x_5:
[----:B0-----:R-:W1:Y:S02]  /*03f0*/  LDS R6, [R2] ;  /* 0x0000000002067984 */ /* 0x001e640000000800 */
[----:B-1----:R-:W-:-:S05]  /*0400*/  FADD R7, R5, R6 ;  /* 0x0000000605077221 */ /* 0x002fca0000000000 */
[----:B------:R-:W0:Y:S02]  /*0410*/  ATOMS.CAST.SPIN P0, [R2], R6, R7 ;  /* 0x000000060200758d */ /* 0x000e240001800007 */
[----:B0-----:R-:W-:Y:S05]  /*0420*/  @!P0 BRA `(.L_x_5) ;  /* 0xfffffffc00f08947 */ /* 0x001fea000383ffff */
[----:B------:R-:W-:Y:S05]  /*0430*/  WARPSYNC.ALL ;  /* 0x0000000000007948 */ /* 0x000fea0003800000 */
[----:B------:R-:W-:Y:S06]  /*0440*/  BAR.SYNC.DEFER_BLOCKING 0x0 ;  /* 0x0000000000007b1d */ /* 0x000fec0000010000 */
[----:B------:R-:W-:Y:S05]  /*0450*/  @P1 BRA `(.L_x_6) ;  /* 0xfffffffc00601947 */ /* 0x000fea000383ffff */
[----:B------:R-:W-:-:S07]  /*0460*/  VIADD R27, R27, 0x1 ;  /* 0x000000011b1b7836 */ /* 0x000fce0000000000 */
.L_x_2:
[----:B------:R-:W1:Y:S02]  /*0470*/  LDCU UR5, c[0x0][0x38c] ;  /* 0x00007180ff0577ac */ /* 0x000e640008000800 */
[----:B-1----:R-:W-:-:S04]  /*0480*/  UIADD3 UR5, UPT, UPT, UR5, -0x2, URZ ;  /* 0xfffffffe05057890 */ /* 0x002fc8000fffe0ff */
[----:B------:R-:W-:-:S09]  /*0490*/  UISETP.GE.U32.AND UP0, UPT, UR5, 0x3, UPT ;  /* 0x000000030500788c */ /* 0x000fd2000bf06070 */
[----:B------:R-:W-:Y:S05]  /*04a0*/  BRA.U !UP0, `(.L_x_1) ;  /* 0x0000000908607547 */ /* 0x000fea000b800000 */
.L_x_23:
[----:B------:R-:W1:Y:S01]  /*04b0*/  I2F.F64.U32 R6, R27 ;  /* 0x0000001b00067312 */ /* 0x000e620000201800 */
[----:B------:R-:W-:Y:S01]  /*04c0*/  MOV R14, 0x1 ;  /* 0x00000001000e7802 */ /* 0x000fe20000000f00 */
[----:B------:R-:W-:Y:S05]  /*04d0*/  YIELD ;  /* 0x0000000000007946 */ /* 0x000fea0003800000 */
[----:B------:R-:W-:Y:S01]  /*04e0*/  BSSY.RECONVERGENT B1, `(.L_x_7) ;  /* 0x0000019000017945 */ /* 0x000fe20003800200 */
        /* <DEDUP_REMOVED lines=18> */
[----:B------:R-:W-:Y:S01]  /*0610*/  IMAD.MOV.U32 R14, RZ, RZ, R12 ;  /* 0x000000ffff0e7224 */ /* 0x000fe200078e000c */
[----:B------:R-:W-:Y:S01]  /*0620*/  MOV R6, 0x650 ;  /* 0x0000065000067802 */ /* 0x000fe20000000f00 */
[----:B------:R-:W-:-:S07]  /*0630*/  IMAD.MOV.U32 R15, RZ, RZ, R13 ;  /* 0x000000ffff0f7224 */ /* 0x000fce00078e000d */
[----:B------:R-:W-:Y:S05]  /*0640*/  CALL.REL.NOINC `($__internal_0_$__cuda_sm20_div_rn_f64_full) ;  /* 0x0000000800647944 */ /* 0x000fea0003c00000 */
[----:B------:R-:W-:Y:S01]  /*0650*/  IMAD.MOV.U32 R6, RZ, RZ, R18 ;  /* 0x000000ffff067224 */ /* 0x000fe200078e0012 */
[----:B------:R-:W-:-:S07]  /*0660*/  MOV R7, R19 ;  /* 0x0000001300077202 */ /* 0x000fce0000000f00 */
.L_x_8:
[----:B------:R-:W-:Y:S05]  /*0670*/  BSYNC.RECONVERGENT B1 ;  /* 0x0000000000017941 */ /* 0x000fea0003800200 */
.L_x_7:
[----:B------:R0:W1:Y:S01]  /*0680*/  F2F.F32.F64 R5, R6 ;  /* 0x0000000600057310 */ /* 0x0000620000301000 */
[----:B------:R-:W-:Y:S01]  /*0690*/  BSSY.RECONVERGENT B1, `(.L_x_9) ;  /* 0x0000005000017945 */ /* 0x000fe20003800200 */
.L_x_10:
[----:B0-----:R-:W1:Y:S02]  /*06a0*/  LDS R6, [R2] ;  /* 0x0000000002067984 */ /* 0x001e640000000800 */
[----:B-1----:R-:W-:-:S05]  /*06b0*/  FADD R7, R5, R6 ;  /* 0x0000000605077221 */ /* 0x002fca0000000000 */
[----:B------:R-:W0:Y:S02]  /*06c0*/  ATOMS.CAST.SPIN P0, [R2], R6, R7 ;  /* 0x000000060200758d */ /* 0x000e240001800007 */
[----:B0-----:R-:W-:Y:S05]  /*06d0*/  @!P0 BRA `(.L_x_10) ;  /* 0xfffffffc00f08947 */ /* 0x001fea000383ffff */
[----:B------:R-:W-:Y:S05]  /*06e0*/  BSYNC.RECONVERGENT B1 ;  /* 0x0000000000017941 */ /* 0x000fea0003800200 */
.L_x_9:
[----:B------:R-:W-:Y:S01]  /*06f0*/  VIADD R5, R27, 0x1 ;  /* 0x000000011b057836 */ /* 0x000fe20000000000 */
[----:B------:R-:W-:Y:S05]  /*0700*/  WARPSYNC.ALL ;  /* 0x0000000000007948 */ /* 0x000fea0003800000 */
[----:B------:R-:W0:Y:S01]  /*0710*/  I2F.F64.U32 R6, R5 ;  /* 0x0000000500067312 */ /* 0x000e220000201800 */
[----:B------:R-:W-:Y:S01]  /*0720*/  IMAD.MOV.U32 R14, RZ, RZ, 0x1 ;  /* 0x00000001ff0e7424 */ /* 0x000fe200078e00ff */
[----:B------:R-:W-:Y:S06]  /*0730*/  BAR.SYNC.DEFER_BLOCKING 0x0 ;  /* 0x0000000000007b1d */ /* 0x000fec0000010000 */
[----:B------:R-:W-:Y:S01]  /*0740*/  BSSY.RECONVERGENT B1, `(.L_x_11) ;  /* 0x0000019000017945 */ /* 0x000fe20003800200 */
[----:B0-----:R-:W-:-:S08]  /*0750*/  DADD R6, R6, -0.5 ;  /* 0xbfe0000006067429 */ /* 0x001fd00000000000 */
[----:B------:R-:W-:-:S10]  /*0760*/  DMUL R6, R10, R6 ;  /* 0x000000060a067228 */ /* 0x000fd40000000000 */
        /* <DEDUP_REMOVED lines=17> */
[----:B------:R-:W-:Y:S02]  /*0880*/  MOV R15, R13 ;  /* 0x0000000d000f7202 */ /* 0x000fe40000000f00 */
[----:B------:R-:W-:-:S07]  /*0890*/  MOV R6, 0x8b0 ;  /* 0x000008b000067802 */ /* 0x000fce0000000f00 */
[----:B------:R-:W-:Y:S05]  /*08a0*/  CALL.REL.NOINC `($__internal_0_$__cuda_sm20_div_rn_f64_full) ;  /* 0x0000000400cc7944 */ /* 0x000fea0003c00000 */
[----:B------:R-:W-:Y:S02]  /*08b0*/  IMAD.MOV.U32 R6, RZ, RZ, R18 ;  /* 0x000000ffff067224 */ /* 0x000fe400078e0012 */
[----:B------:R-:W-:-:S07]  /*08c0*/  IMAD.MOV.U32 R7, RZ, RZ, R19 ;  /* 0x000000ffff077224 */ /* 0x000fce00078e0013 */
.L_x_12:
[----:B------:R-:W-:Y:S05]  /*08d0*/  BSYNC.RECONVERGENT B1 ;  /* 0x0000000000017941 */ /* 0x000fea0003800200 */
.L_x_11:
[----:B------:R0:W1:Y:S01]  /*08e0*/  F2F.F32.F64 R5, R6 ;  /* 0x0000000600057310 */ /* 0x0000620000301000 */
[----:B------:R-:W-:Y:S01]  /*08f0*/  BSSY.RECONVERGENT B1, `(.L_x_13) ;  /* 0x0000005000017945 */ /* 0x000fe20003800200 */
.L_x_14:
[----:B0-----:R-:W1:Y:S02]  /*0900*/  LDS R6, [R2] ;  /* 0x0000000002067984 */ /* 0x001e640000000800 */
[----:B-1----:R-:W-:-:S05]  /*0910*/  FADD R7, R5, R6 ;  /* 0x0000000605077221 */ /* 0x002fca0000000000 */
[----:B------:R-:W0:Y:S02]  /*0920*/  ATOMS.CAST.SPIN P0, [R2], R6, R7 ;  /* 0x000000060200758d */ /* 0x000e240001800007 */
[----:B0-----:R-:W-:Y:S05]  /*0930*/  @!P0 BRA `(.L_x_14) ;  /* 0xfffffffc00f08947 */ /* 0x001fea000383ffff */
[----:B------:R-:W-:Y:S05]  /*0940*/  BSYNC.RECONVERGENT B1 ;  /* 0x0000000000017941 */ /* 0x000fea0003800200 */
.L_x_13:
[----:B------:R-:W-:Y:S01]  /*0950*/  VIADD R5, R27, 0x2 ;  /* 0x000000021b057836 */ /* 0x000fe20000000000 */
[----:B------:R-:W-:Y:S01]  /*0960*/  MOV R14, 0x1 ;  /* 0x00000001000e7802 */ /* 0x000fe20000000f00 */
[----:B------:R-:W-:Y:S06]  /*0970*/  BAR.SYNC.DEFER_BLOCKING 0x0 ;  /* 0x0000000000007b1d */ /* 0x000fec0000010000 */
[----:B------:R-:W0:Y:S01]  /*0980*/  I2F.F64.U32 R6, R5 ;  /* 0x0000000500067312 */ /* 0x000e220000201800 */
        /* <DEDUP_REMOVED lines=25> */
.L_x_16:
[----:B------:R-:W-:Y:S05]  /*0b20*/  BSYNC.RECONVERGENT B1 ;  /* 0x0000000000017941 */ /* 0x000fea0003800200 */
.L_x_15:
[----:B------:R0:W1:Y:S01]  /*0b30*/  F2F.F32.F64 R5, R6 ;  /* 0x0000000600057310 */ /* 0x0000620000301000 */
[----:B------:R-:W-:Y:S01]  /*0b40*/  BSSY.RECONVERGENT B1, `(.L_x_17) ;  /* 0x0000005000017945 */ /* 0x000fe20003800200 */
.L_x_18:
[----:B0-----:R-:W1:Y:S02]  /*0b50*/  LDS R6, [R2] ;  /* 0x0000000002067984 */ /* 0x001e640000000800 */
[----:B-1----:R-:W-:-:S05]  /*0b60*/  FADD R7, R5, R6 ;  /* 0x0000000605077221 */ /* 0x002fca0000000000 */
[----:B------:R-:W0:Y:S02]  /*0b70*/  ATOMS.CAST.SPIN P0, [R2], R6, R7 ;  /* 0x000000060200758d */ /* 0x000e240001800007 */
[----:B0-----:R-:W-:Y:S05]  /*0b80*/  @!P0 BRA `(.L_x_18) ;  /* 0xfffffffc00f08947 */ /* 0x001fea000383ffff */
[----:B------:R-:W-:Y:S05]  /*0b90*/  BSYNC.RECONVERGENT B1 ;  /* 0x0000000000017941 */ /* 0x000fea0003800200 */
.L_x_17:
[----:B------:R-:W-:Y:S01]  /*0ba0*/  VIADD R5, R27, 0x3 ;  /* 0x000000031b057836 */ /* 0x000fe20000000000 */
[----:B------:R-:W-:Y:S01]  /*0bb0*/  BAR.SYNC.DEFER_BLOCKING 0x0 ;  /* 0x0000000000007b1d */ /* 0x000fe20000010000 */
[----:B------:R-:W-:-:S05]  /*0bc0*/  IMAD.MOV.U32 R14, RZ, RZ, 0x1 ;  /* 0x00000001ff0e7424 */ /* 0x000fca00078e00ff */
        /* <DEDUP_REMOVED lines=26> */
.L_x_20:
[----:B------:R-:W-:Y:S05]  /*0d70*/  BSYNC.RECONVERGENT B1 ;  /* 0x0000000000017941 */ /* 0x000fea0003800200 */
.L_x_19:
[----:B------:R0:W1:Y:S01]  /*0d80*/  F2F.F32.F64 R5, R6 ;  /* 0x0000000600057310 */ /* 0x0000620000301000 */
[----:B------:R-:W-:Y:S01]  /*0d90*/  BSSY.RECONVERGENT B1, `(.L_x_21) ;  /* 0x0000005000017945 */ /* 0x000fe20003800200 */
.L_x_22:
[----:B0-----:R-:W1:Y:S02]  /*0da0*/  LDS R6, [R2] ;  /* 0x0000000002067984 */ /* 0x001e640000000800 */
[----:B-1----:R-:W-:-:S05]  /*0db0*/  FADD R7, R5, R6 ;  /* 0x0000000605077221 */ /* 0x002fca0000000000 */
[----:B------:R-:W0:Y:S02]  /*0dc0*/  ATOMS.CAST.SPIN P0, [R2], R6, R7 ;  /* 0x000000060200758d */ /* 0x000e240001800007 */
[----:B0-----:R-:W-:Y:S05]  /*0dd0*/  @!P0 BRA `(.L_x_22) ;  /* 0xfffffffc00f08947 */ /* 0x001fea000383ffff */
[----:B------:R-:W-:Y:S05]  /*0de0*/  BSYNC.RECONVERGENT B1 ;  /* 0x0000000000017941 */ /* 0x000fea0003800200 */
.L_x_21:
[----:B------:R-:W-:Y:S01]  /*0df0*/  VIADD R27, R27, 0x4 ;  /* 0x000000041b1b7836 */ /* 0x000fe20000000000 */
[----:B------:R-:W-:Y:S04]  /*0e00*/  BAR.SYNC.DEFER_BLOCKING 0x0 ;  /* 0x0000000000007b1d */ /* 0x000fe80000010000 */
[----:B------:R-:W-:-:S13]  /*0e10*/  ISETP.NE.AND P0, PT, R27, R0, PT ;  /* 0x000000001b00720c */ /* 0x000fda0003f05270 */
[----:B------:R-:W-:Y:S05]  /*0e20*/  @P0 BRA `(.L_x_23) ;  /* 0xfffffff400a00947 */ /* 0x000fea000383ffff */
.L_x_1:
[----:B------:R-:W-:Y:S05]  /*0e30*/  BSYNC B0 ;  /* 0x0000000000007941 */ /* 0x000fea0003800000 */
.L_x_0:
[----:B------:R-:W-:Y:S02]  /*0e40*/  LEA R0, R4, 0x2, 0x1 ;  /* 0x0000000204007811 */ /* 0x000fe400078e08ff */
[----:B------:R-:W-:-:S07]  /*0e50*/  MOV R5, 0x1 ;  /* 0x0000000100057802 */ /* 0x000fce0000000f00 */
.L_x_24:
[----:B------:R-:W-:Y:S01]  /*0e60*/  IMAD R2, R0, R5, RZ ;  /* 0x0000000500027224 */ /* 0x000fe200078e02ff */
[----:B------:R-:W-:Y:S05]  /*0e70*/  WARPSYNC.ALL ;  /* 0x0000000000007948 */ /* 0x000fea0003800000 */
[----:B------:R-:W-:-:S05]  /*0e80*/  VIADD R6, R2, 0xffffffff ;  /* 0xffffffff02067836 */ /* 0x000fca0000000000 */
[----:B------:R-:W-:-:S13]  /*0e90*/  ISETP.GE.U32.AND P0, PT, R6, UR6, PT ;  /* 0x0000000606007c0c */ /* 0x000fda000bf06070 */
[----:B------:R-:W-:-:S05]  /*0ea0*/  @!P0 IMAD.IADD R2, R2, 0x1, -R5 ;  /* 0x0000000102028824 */ /* 0x000fca00078e0a05 */
[----:B------:R-:W-:-:S05]  /*0eb0*/  @!P0 LEA R2, R2, UR4, 0x2 ;  /* 0x0000000402028c11 */ /* 0x000fca000f8e10ff */
[C---:B------:R-:W-:Y:S01]  /*0ec0*/  @!P0 IMAD R6, R5.reuse, 0x4, R2 ;  /* 0x0000000405068824 */ /* 0x040fe200078e0202 */
[----:B------:R-:W-:Y:S01]  /*0ed0*/  SHF.L.U32 R5, R5, 0x1, RZ ;  /* 0x0000000105057819 */ /* 0x000fe200000006ff */
[----:B------:R-:W-:Y:S04]  /*0ee0*/  @!P0 LDS R2, [R2+-0x4] ;  /* 0xfffffc0002028984 */ /* 0x000fe80000000800 */
[----:B------:R-:W1:Y:S02]  /*0ef0*/  @!P0 LDS R7, [R6+-0x4] ;  /* 0xfffffc0006078984 */ /* 0x000e640000000800 */
[----:B-1----:R-:W-:-:S05]  /*0f00*/  @!P0 FADD R7, R2, R7 ;  /* 0x0000000702078221 */ /* 0x002fca0000000000 */
[----:B------:R1:W-:Y:S01]  /*0f10*/  @!P0 STS [R6+-0x4], R7 ;  /* 0xfffffc0706008388 */ /* 0x0003e20000000800 */
[----:B------:R-:W-:Y:S01]  /*0f20*/  BAR.SYNC.DEFER_BLOCKING 0x0 ;  /* 0x0000000000007b1d */ /* 0x000fe20000010000 */
[----:B------:R-:W-:-:S13]  /*0f30*/  ISETP.GT.U32.AND P0, PT, R5, UR6, PT ;  /* 0x0000000605007c0c */ /* 0x000fda000bf04070 */
[----:B-1----:R-:W-:Y:S05]  /*0f40*/  @!P0 BRA `(.L_x_24) ;  /* 0xfffffffc00c48947 */ /* 0x002fea000383ffff */
[----:B------:R-:W-:-:S13]  /*0f50*/  ISETP.NE.AND P0, PT, R4, RZ, PT ;  /* 0x000000ff0400720c */ /* 0x000fda0003f05270 */
[----:B------:R-:W-:Y:S05]  /*0f60*/  @P0 EXIT ;  /* 0x000000000000094d */ /* 0x000fea0003800000 */
[----:B------:R-:W-:Y:S01]  /*0f70*/  ULEA UR5, UR6, UR4, 0x2 ;  /* 0x0000000406057291 */ /* 0x000fe2000f8e10ff */
[----:B------:R-:W1:Y:S01]  /*0f80*/  LDC.64 R4, c[0x0][0x380] ;  /* 0x0000e000ff047b82 */ /* 0x000e620000000a00 */
[----:B------:R-:W2:Y:S07]  /*0f90*/  LDCU.64 UR8, c[0x0][0x358] ;  /* 0x00006b00ff0877ac */ /* 0x000eae0008000a00 */
[----:B------:R-:W2:Y:S01]  /*0fa0*/  LDS R7, [UR5+-0x4] ;  /* 0xfffffc05ff077984 */ /* 0x000ea20008000800 */
[----:B-1----:R-:W-:-:S05]  /*0fb0*/  IMAD.WIDE.U32 R2, R3, 0x4, R4 ;  /* 0x0000000403027825 */ /* 0x002fca00078e0004 */
[----:B--2---:R-:W-:Y:S01]  /*0fc0*/  STG.E desc[UR8][R2.64], R7 ;  /* 0x0000000702007986 */ /* 0x004fe2000c101908 */
[----:B------:R-:W-:Y:S05]  /*0fd0*/  EXIT ;  /* 0x000000000000794d */ /* 0x000fea0003800000 */
        .weak           $__internal_0_$__cuda_sm20_div_rn_f64_full
        .type           $__internal_0_$__cuda_sm20_div_rn_f64_full,@function
        .size           $__internal_0_$__cuda_sm20_div_rn_f64_full,(.L_x_32 - $__internal_0_$__cuda_sm20_div_rn_f64_full)
$__internal_0_$__cuda_sm20_div_rn_f64_full:
[C---:B------:R-:W-:Y:S01]  /*0fe0*/  FSETP.GEU.AND P0, PT, |R15|.reuse, 1.469367938527859385e-39, PT ;  /* 0x001000000f00780b */ /* 0x040fe20003f0e200 */
[----:B------:R-:W-:Y:S01]  /*0ff0*/  IMAD.MOV.U32 R16, RZ, RZ, 0x1 ;  /* 0x00000001ff107424 */ /* 0x000fe200078e00ff */
[C---:B------:R-:W-:Y:S01]  /*1000*/  LOP3.LUT R12, R15.reuse, 0x800fffff, RZ, 0xc0, !PT ;  /* 0x800fffff0f0c7812 */ /* 0x040fe200078ec0ff */
[----:B------:R-:W-:Y:S01]  /*1010*/  IMAD.MOV.U32 R7, RZ, RZ, 0x1ca00000 ;  /* 0x1ca00000ff077424 */ /* 0x000fe200078e00ff */
[----:B------:R-:W-:Y:S02]  /*1020*/  LOP3.LUT R5, R15, 0x7ff00000, RZ, 0xc0, !PT ;  /* 0x7ff000000f057812 */ /* 0x000fe400078ec0ff */
[----:B------:R-:W-:Y:S01]  /*1030*/  LOP3.LUT R13, R12, 0x3ff00000, RZ, 0xfc, !PT ;  /* 0x3ff000000c0d7812 */ /* 0x000fe200078efcff */
[----:B------:R-:W-:Y:S01]  /*1040*/  IMAD.MOV.U32 R12, RZ, RZ, R14 ;  /* 0x000000ffff0c7224 */ /* 0x000fe200078e000e */
[----:B------:R-:W-:-:S04]  /*1050*/  LOP3.LUT R24, R9, 0x7ff00000, RZ, 0xc0, !PT ;  /* 0x7ff0000009187812 */ /* 0x000fc800078ec0ff */
[----:B------:R-:W-:Y:S01]  /*1060*/  ISETP.GE.U32.AND P2, PT, R24, R5, PT ;  /* 0x000000051800720c */ /* 0x000fe20003f46070 */
[----:B------:R-:W-:Y:S01]  /*1070*/  @!P0 DMUL R12, R14, 8.98846567431157953865e+307 ;  /* 0x7fe000000e0c8828 */ /* 0x000fe20000000000 */
[----:B------:R-:W-:-:S05]  /*1080*/  MOV R25, R24 ;  /* 0x0000001800197202 */ /* 0x000fca0000000f00 */
[----:B------:R-:W0:Y:S02]  /*1090*/  MUFU.RCP64H R17, R13 ;  /* 0x0000000d00117308 */ /* 0x000e240000001800 */
[----:B0-----:R-:W-:-:S08]  /*10a0*/  DFMA R20, R16, -R12, 1 ;  /* 0x3ff000001014742b */ /* 0x001fd0000000080c */
[----:B------:R-:W-:-:S08]  /*10b0*/  DFMA R20, R20, R20, R20 ;  /* 0x000000141414722b */ /* 0x000fd00000000014 */
[----:B------:R-:W-:Y:S01]  /*10c0*/  DFMA R20, R16, R20, R16 ;  /* 0x000000141014722b */ /* 0x000fe20000000010 */
[----:B------:R-:W-:Y:S01]  /*10d0*/  SEL R17, R7, 0x63400000, !P2 ;  /* 0x6340000007117807 */ /* 0x000fe20005000000 */
[----:B------:R-:W-:Y:S01]  /*10e0*/  IMAD.MOV.U32 R16, RZ, RZ, R8 ;  /* 0x000000ffff107224 */ /* 0x000fe200078e0008 */
[----:B------:R-:W-:Y:S02]  /*10f0*/  FSETP.GEU.AND P2, PT, |R9|, 1.469367938527859385e-39, PT ;  /* 0x001000000900780b */ /* 0x000fe40003f4e200 */
[----:B------:R-:W-:-:S03]  /*1100*/  LOP3.LUT R17, R17, 0x800fffff, R9, 0xf8, !PT ;  /* 0x800fffff11117812 */ /* 0x000fc600078ef809 */
[----:B------:R-:W-:-:S08]  /*1110*/  DFMA R18, R20, -R12, 1 ;  /* 0x3ff000001412742b */ /* 0x000fd0000000080c */
[----:B------:R-:W-:Y:S01]  /*1120*/  DFMA R18, R20, R18, R20 ;  /* 0x000000121412722b */ /* 0x000fe20000000014 */
[----:B------:R-:W-:Y:S10]  /*1130*/  @P2 BRA `(.L_x_25) ;  /* 0x0000000000202947 */ /* 0x000ff40003800000 */
[----:B------:R-:W-:Y:S01]  /*1140*/  LOP3.LUT R21, R15, 0x7ff00000, RZ, 0xc0, !PT ;  /* 0x7ff000000f157812 */ /* 0x000fe200078ec0ff */
[----:B------:R-:W-:-:S03]  /*1150*/  IMAD.MOV.U32 R20, RZ, RZ, RZ ;  /* 0x000000ffff147224 */ /* 0x000fc600078e00ff */
[----:B------:R-:W-:-:S04]  /*1160*/  ISETP.GE.U32.AND P2, PT, R24, R21, PT ;  /* 0x000000151800720c */ /* 0x000fc80003f46070 */
[----:B------:R-:W-:-:S04]  /*1170*/  SEL R21, R7, 0x63400000, !P2 ;  /* 0x6340000007157807 */ /* 0x000fc80005000000 */
[----:B------:R-:W-:-:S04]  /*1180*/  LOP3.LUT R21, R21, 0x80000000, R9, 0xf8, !PT ;  /* 0x8000000015157812 */ /* 0x000fc800078ef809 */
[----:B------:R-:W-:-:S06]  /*1190*/  LOP3.LUT R21, R21, 0x100000, RZ, 0xfc, !PT ;  /* 0x0010000015157812 */ /* 0x000fcc00078efcff */
[----:B------:R-:W-:-:S10]  /*11a0*/  DFMA R16, R16, 2, -R20 ;  /* 0x400000001010782b */ /* 0x000fd40000000814 */
[----:B------:R-:W-:-:S07]  /*11b0*/  LOP3.LUT R25, R17, 0x7ff00000, RZ, 0xc0, !PT ;  /* 0x7ff0000011197812 */ /* 0x000fce00078ec0ff */
.L_x_25:
[----:B------:R-:W-:Y:S01]  /*11c0*/  DMUL R20, R18, R16 ;  /* 0x0000001012147228 */ /* 0x000fe20000000000 */
[----:B------:R-:W-:Y:S01]  /*11d0*/  @!P0 LOP3.LUT R5, R13, 0x7ff00000, RZ, 0xc0, !PT ;  /* 0x7ff000000d058812 */ /* 0x000fe200078ec0ff */
[----:B------:R-:W-:Y:S06]  /*11e0*/  BSSY.RECONVERGENT B2, `(.L_x_26) ;  /* 0x0000038000027945 */ /* 0x000fec0003800200 */
[----:B------:R-:W-:-:S08]  /*11f0*/  DFMA R22, R20, -R12, R16 ;  /* 0x8000000c1416722b */ /* 0x000fd00000000010 */
[----:B------:R-:W-:Y:S01]  /*1200*/  DFMA R22, R18, R22, R20 ;  /* 0x000000161216722b */ /* 0x000fe20000000014 */
[----:B------:R-:W-:-:S05]  /*1210*/  VIADD R18, R25, 0xffffffff ;  /* 0xffffffff19127836 */ /* 0x000fca0000000000 */
[----:B------:R-:W-:Y:S02]  /*1220*/  ISETP.GT.U32.AND P0, PT, R18, 0x7feffffe, PT ;  /* 0x7feffffe1200780c */ /* 0x000fe40003f04070 */
[----:B------:R-:W-:-:S04]  /*1230*/  IADD3 R18, PT, PT, R5, -0x1, RZ ;  /* 0xffffffff05127810 */ /* 0x000fc80007ffe0ff */
[----:B------:R-:W-:-:S13]  /*1240*/  ISETP.GT.U32.OR P0, PT, R18, 0x7feffffe, P0 ;  /* 0x7feffffe1200780c */ /* 0x000fda0000704470 */
[----:B------:R-:W-:Y:S05]  /*1250*/  @P0 BRA `(.L_x_27) ;  /* 0x00000000006c0947 */ /* 0x000fea0003800000 */
[----:B------:R-:W-:Y:S01]  /*1260*/  LOP3.LUT R19, R15, 0x7ff00000, RZ, 0xc0, !PT ;  /* 0x7ff000000f137812 */ /* 0x000fe200078ec0ff */
[----:B------:R-:W-:-:S03]  /*1270*/  IMAD.MOV.U32 R20, RZ, RZ, RZ ;  /* 0x000000ffff147224 */ /* 0x000fc600078e00ff */
[CC--:B------:R-:W-:Y:S02]  /*1280*/  VIADDMNMX R5, R24.reuse, -R19.reuse, 0xb9600000, !PT ;  /* 0xb960000018057446 */ /* 0x0c0fe40007800913 */
[----:B------:R-:W-:Y:S02]  /*1290*/  ISETP.GE.U32.AND P0, PT, R24, R19, PT ;  /* 0x000000131800720c */ /* 0x000fe40003f06070 */
[----:B------:R-:W-:Y:S02]  /*12a0*/  VIMNMX R5, PT, PT, R5, 0x46a00000, PT ;  /* 0x46a0000005057848 */ /* 0x000fe40003fe0100 */
[----:B------:R-:W-:-:S05]  /*12b0*/  SEL R18, R7, 0x63400000, !P0 ;  /* 0x6340000007127807 */ /* 0x000fca0004000000 */
[----:B------:R-:W-:-:S04]  /*12c0*/  IMAD.IADD R5, R5, 0x1, -R18 ;  /* 0x0000000105057824 */ /* 0x000fc800078e0a12 */
[----:B------:R-:W-:-:S06]  /*12d0*/  VIADD R21, R5, 0x7fe00000 ;  /* 0x7fe0000005157836 */ /* 0x000fcc0000000000 */
[----:B------:R-:W-:-:S10]  /*12e0*/  DMUL R18, R22, R20 ;  /* 0x0000001416127228 */ /* 0x000fd40000000000 */
[----:B------:R-:W-:-:S13]  /*12f0*/  FSETP.GTU.AND P0, PT, |R19|, 1.469367938527859385e-39, PT ;  /* 0x001000001300780b */ /* 0x000fda0003f0c200 */
[----:B------:R-:W-:Y:S05]  /*1300*/  @P0 BRA `(.L_x_28) ;  /* 0x0000000000940947 */ /* 0x000fea0003800000 */
[----:B------:R-:W-:Y:S01]  /*1310*/  DFMA R12, R22, -R12, R16 ;  /* 0x8000000c160c722b */ /* 0x000fe20000000010 */
[----:B------:R-:W-:-:S09]  /*1320*/  MOV R20, RZ ;  /* 0x000000ff00147202 */ /* 0x000fd20000000f00 */
[C---:B------:R-:W-:Y:S02]  /*1330*/  FSETP.NEU.AND P0, PT, R13.reuse, RZ, PT ;  /* 0x000000ff0d00720b */ /* 0x040fe40003f0d000 */
[----:B------:R-:W-:-:S04]  /*1340*/  LOP3.LUT R15, R13, 0x80000000, R15, 0x48, !PT ;  /* 0x800000000d0f7812 */ /* 0x000fc800078e480f */
[----:B------:R-:W-:-:S07]  /*1350*/  LOP3.LUT R21, R15, R21, RZ, 0xfc, !PT ;  /* 0x000000150f157212 */ /* 0x000fce00078efcff */
[----:B------:R-:W-:Y:S05]  /*1360*/  @!P0 BRA `(.L_x_28) ;  /* 0x00000000007c8947 */ /* 0x000fea0003800000 */
[----:B------:R-:W-:Y:S01]  /*1370*/  IMAD.MOV R13, RZ, RZ, -R5 ;  /* 0x000000ffff0d7224 */ /* 0x000fe200078e0a05 */
[----:B------:R-:W-:Y:S01]  /*1380*/  DMUL.RP R20, R22, R20 ;  /* 0x0000001416147228 */ /* 0x000fe20000008000 */
[----:B------:R-:W-:Y:S01]  /*1390*/  IMAD.MOV.U32 R12, RZ, RZ, RZ ;  /* 0x000000ffff0c7224 */ /* 0x000fe200078e00ff */
[----:B------:R-:W-:-:S05]  /*13a0*/  IADD3 R5, PT, PT, -R5, -0x43300000, RZ ;  /* 0xbcd0000005057810 */ /* 0x000fca0007ffe1ff */
[----:B------:R-:W-:-:S03]  /*13b0*/  DFMA R12, R18, -R12, R22 ;  /* 0x8000000c120c722b */ /* 0x000fc60000000016 */
[----:B------:R-:W-:-:S07]  /*13c0*/  LOP3.LUT R15, R21, R15, RZ, 0x3c, !PT ;  /* 0x0000000f150f7212 */ /* 0x000fce00078e3cff */
[----:B------:R-:W-:-:S04]  /*13d0*/  FSETP.NEU.AND P0, PT, |R13|, R5, PT ;  /* 0x000000050d00720b */ /* 0x000fc80003f0d200 */
[----:B------:R-:W-:Y:S02]  /*13e0*/  FSEL R18, R20, R18, !P0 ;  /* 0x0000001214127208 */ /* 0x000fe40004000000 */
[----:B------:R-:W-:Y:S01]  /*13f0*/  FSEL R19, R15, R19, !P0 ;  /* 0x000000130f137208 */ /* 0x000fe20004000000 */
[----:B------:R-:W-:Y:S06]  /*1400*/  BRA `(.L_x_28) ;  /* 0x0000000000547947 */ /* 0x000fec0003800000 */
.L_x_27:
[----:B------:R-:W-:-:S14]  /*1410*/  DSETP.NAN.AND P0, PT, R8, R8, PT ;  /* 0x000000080800722a */ /* 0x000fdc0003f08000 */
[----:B------:R-:W-:Y:S05]  /*1420*/  @P0 BRA `(.L_x_29) ;  /* 0x0000000000440947 */ /* 0x000fea0003800000 */
[----:B------:R-:W-:-:S14]  /*1430*/  DSETP.NAN.AND P0, PT, R14, R14, PT ;  /* 0x0000000e0e00722a */ /* 0x000fdc0003f08000 */
[----:B------:R-:W-:Y:S05]  /*1440*/  @P0 BRA `(.L_x_30) ;  /* 0x0000000000300947 */ /* 0x000fea0003800000 */
[----:B------:R-:W-:Y:S01]  /*1450*/  ISETP.NE.AND P0, PT, R25, R5, PT ;  /* 0x000000051900720c */ /* 0x000fe20003f05270 */
[----:B------:R-:W-:Y:S01]  /*1460*/  IMAD.MOV.U32 R18, RZ, RZ, 0x0 ;  /* 0x00000000ff127424 */ /* 0x000fe200078e00ff */
[----:B------:R-:W-:-:S11]  /*1470*/  MOV R19, 0xfff80000 ;  /* 0xfff8000000137802 */ /* 0x000fd60000000f00 */
[----:B------:R-:W-:Y:S05]  /*1480*/  @!P0 BRA `(.L_x_28) ;  /* 0x0000000000348947 */ /* 0x000fea0003800000 */
[----:B------:R-:W-:Y:S02]  /*1490*/  ISETP.NE.AND P0, PT, R25, 0x7ff00000, PT ;  /* 0x7ff000001900780c */ /* 0x000fe40003f05270 */
[----:B------:R-:W-:Y:S02]  /*14a0*/  LOP3.LUT R19, R9, 0x80000000, R15, 0x48, !PT ;  /* 0x8000000009137812 */ /* 0x000fe400078e480f */
[----:B------:R-:W-:-:S13]  /*14b0*/  ISETP.EQ.OR P0, PT, R5, RZ, !P0 ;  /* 0x000000ff0500720c */ /* 0x000fda0004702670 */
[----:B------:R-:W-:Y:S01]  /*14c0*/  @P0 LOP3.LUT R5, R19, 0x7ff00000, RZ, 0xfc, !PT ;  /* 0x7ff0000013050812 */ /* 0x000fe200078efcff */
[----:B------:R-:W-:Y:S02]  /*14d0*/  @!P0 IMAD.MOV.U32 R18, RZ, RZ, RZ ;  /* 0x000000ffff128224 */ /* 0x000fe400078e00ff */
[----:B------:R-:W-:Y:S02]  /*14e0*/  @P0 IMAD.MOV.U32 R18, RZ, RZ, RZ ;  /* 0x000000ffff120224 */ /* 0x000fe400078e00ff */
[----:B------:R-:W-:Y:S01]  /*14f0*/  @P0 IMAD.MOV.U32 R19, RZ, RZ, R5 ;  /* 0x000000ffff130224 */ /* 0x000fe200078e0005 */
[----:B------:R-:W-:Y:S06]  /*1500*/  BRA `(.L_x_28) ;  /* 0x0000000000147947 */ /* 0x000fec0003800000 */
.L_x_30:
[----:B------:R-:W-:Y:S02]  /*1510*/  LOP3.LUT R19, R15, 0x80000, RZ, 0xfc, !PT ;  /* 0x000800000f137812 */ /* 0x000fe400078efcff */
[----:B------:R-:W-:Y:S01]  /*1520*/  MOV R18, R14 ;  /* 0x0000000e00127202 */ /* 0x000fe20000000f00 */
[----:B------:R-:W-:Y:S06]  /*1530*/  BRA `(.L_x_28) ;  /* 0x0000000000087947 */ /* 0x000fec0003800000 */
.L_x_29:
[----:B------:R-:W-:Y:S01]  /*1540*/  LOP3.LUT R19, R9, 0x80000, RZ, 0xfc, !PT ;  /* 0x0008000009137812 */ /* 0x000fe200078efcff */
[----:B------:R-:W-:-:S07]  /*1550*/  IMAD.MOV.U32 R18, RZ, RZ, R8 ;  /* 0x000000ffff127224 */ /* 0x000fce00078e0008 */
.L_x_28:
[----:B------:R-:W-:Y:S05]  /*1560*/  BSYNC.RECONVERGENT B2 ;  /* 0x0000000000027941 */ /* 0x000fea0003800200 */
.L_x_26:
[----:B------:R-:W-:-:S04]  /*1570*/  IMAD.MOV.U32 R7, RZ, RZ, 0x0 ;  /* 0x00000000ff077424 */ /* 0x000fc800078e00ff */
[----:B------:R-:W-:Y:S05]  /*1580*/  RET.REL.NODEC R6 `(_Z5piAddPffii) ;  /* 0xffffffe8069c7950 */ /* 0x000fea0003c3ffff */
.L_x_31:
[----:B------:R-:W-:-:S00]  /*1590*/  BRA `(.L_x_31) ;  /* 0xfffffffc00fc7947 */ /* 0x000fc0000383ffff */
[----:B------:R-:W-:-:S00]  /*15a0*/  NOP ;  /* 0x0000000000007918 */ /* 0x000fc00000000000 */
        /* <DEDUP_REMOVED lines=13> */
.L_x_32:


//--------------------- .nv.shared._Z5piAddPffii  --------------------------
	.section	.nv.shared._Z5piAddPffii,"aw",@nobits
	.sectionflags	@""
	.align	16
	.zero		1024


//--------------------- .nv.shared.reserved.0     --------------------------
	.section	.nv.shared.reserved.0,"aw",@nobits
	.weak		__nv_reservedSMEM_offset_0_alias
	.size		__nv_reservedSMEM_offset_0_alias, 0, 64
	.other		__nv_reservedSMEM_offset_0_alias,@"STO_CUDA_RESERVED_SHARED STV_DEFAULT"
__nv_reservedSMEM_offset_0_alias:
	.zero		0
	.zero		64


//--------------------- .nv.constant0._Z5piAddPffii --------------------------
	.section	.nv.constant0._Z5piAddPffii,"a",@progbits
	.sectionflags	@""
	.align	4
.nv.constant0._Z5piAddPffii:
	.zero		916


//--------------------- SYMBOLS --------------------------

	.type		.nv.reservedSmem.offset0,@object
	.size		.nv.reservedSmem.offset0,0x4
	.type		.nv.reservedSmem.cap,@object
	.size		.nv.reservedSmem.cap,0x4
